//
// Generated by NVIDIA NVVM Compiler
//
// Compiler Build ID: CL-36424714
// Cuda compilation tools, release 13.0, V13.0.88
// Based on NVVM 20.0.0
//

.version 9.0
.target sm_100
.address_size 64

	// .globl	_Z10divergenceiPfS_S_S_S_S_PiS_S_S_

.visible .entry _Z10divergenceiPfS_S_S_S_S_PiS_S_S_(
	.param .u32 _Z10divergenceiPfS_S_S_S_S_PiS_S_S__param_0,
	.param .u64 .ptr .align 1 _Z10divergenceiPfS_S_S_S_S_PiS_S_S__param_1,
	.param .u64 .ptr .align 1 _Z10divergenceiPfS_S_S_S_S_PiS_S_S__param_2,
	.param .u64 .ptr .align 1 _Z10divergenceiPfS_S_S_S_S_PiS_S_S__param_3,
	.param .u64 .ptr .align 1 _Z10divergenceiPfS_S_S_S_S_PiS_S_S__param_4,
	.param .u64 .ptr .align 1 _Z10divergenceiPfS_S_S_S_S_PiS_S_S__param_5,
	.param .u64 .ptr .align 1 _Z10divergenceiPfS_S_S_S_S_PiS_S_S__param_6,
	.param .u64 .ptr .align 1 _Z10divergenceiPfS_S_S_S_S_PiS_S_S__param_7,
	.param .u64 .ptr .align 1 _Z10divergenceiPfS_S_S_S_S_PiS_S_S__param_8,
	.param .u64 .ptr .align 1 _Z10divergenceiPfS_S_S_S_S_PiS_S_S__param_9,
	.param .u64 .ptr .align 1 _Z10divergenceiPfS_S_S_S_S_PiS_S_S__param_10
)
{
	.reg .pred 	%p<9>;
	.reg .b32 	%r<11>;
	.reg .b32 	%f<75>;
	.reg .b64 	%rd<32>;

	ld.param.u64 	%rd11, [_Z10divergenceiPfS_S_S_S_S_PiS_S_S__param_1];
	ld.param.u64 	%rd12, [_Z10divergenceiPfS_S_S_S_S_PiS_S_S__param_2];
	ld.param.u64 	%rd13, [_Z10divergenceiPfS_S_S_S_S_PiS_S_S__param_3];
	ld.param.u64 	%rd14, [_Z10divergenceiPfS_S_S_S_S_PiS_S_S__param_4];
	ld.param.u64 	%rd15, [_Z10divergenceiPfS_S_S_S_S_PiS_S_S__param_5];
	ld.param.u64 	%rd16, [_Z10divergenceiPfS_S_S_S_S_PiS_S_S__param_6];
	ld.param.u64 	%rd17, [_Z10divergenceiPfS_S_S_S_S_PiS_S_S__param_7];
	ld.param.u64 	%rd18, [_Z10divergenceiPfS_S_S_S_S_PiS_S_S__param_8];
	ld.param.u64 	%rd19, [_Z10divergenceiPfS_S_S_S_S_PiS_S_S__param_9];
	ld.param.u64 	%rd20, [_Z10divergenceiPfS_S_S_S_S_PiS_S_S__param_10];
	cvta.to.global.u64 	%rd21, %rd17;
	cvta.to.global.u64 	%rd22, %rd16;
	cvta.to.global.u64 	%rd23, %rd15;
	cvta.to.global.u64 	%rd24, %rd14;
	cvta.to.global.u64 	%rd25, %rd20;
	cvta.to.global.u64 	%rd26, %rd19;
	cvta.to.global.u64 	%rd27, %rd13;
	cvta.to.global.u64 	%rd28, %rd18;
	cvta.to.global.u64 	%rd29, %rd12;
	cvta.to.global.u64 	%rd30, %rd11;
	mov.u32 	%r6, %ctaid.x;
	mov.u32 	%r7, %ntid.x;
	mov.u32 	%r8, %tid.x;
	mad.lo.s32 	%r1, %r6, %r7, %r8;
	mul.wide.s32 	%rd31, %r1, 4;
	add.s64 	%rd1, %rd30, %rd31;
	add.s64 	%rd2, %rd29, %rd31;
	add.s64 	%rd3, %rd28, %rd31;
	add.s64 	%rd4, %rd27, %rd31;
	add.s64 	%rd5, %rd26, %rd31;
	add.s64 	%rd6, %rd25, %rd31;
	add.s64 	%rd7, %rd24, %rd31;
	add.s64 	%rd8, %rd23, %rd31;
	add.s64 	%rd9, %rd22, %rd31;
	add.s64 	%rd10, %rd21, %rd31;
	mov.b32 	%r10, 0;
$L__BB0_1:
	ld.param.u32 	%r9, [_Z10divergenceiPfS_S_S_S_S_PiS_S_S__param_0];
	setp.ge.s32 	%p1, %r1, %r9;
	@%p1 bra 	$L__BB0_10;
	ld.global.f32 	%f9, [%rd1];
	ld.global.f32 	%f10, [%rd2];
	sub.f32 	%f11, %f9, %f10;
	mul.f32 	%f12, %f11, 0fC2C40000;
	mul.f32 	%f13, %f11, %f11;
	div.rn.f32 	%f14, %f12, %f13;
	st.global.f32 	[%rd3], %f14;
	ld.global.f32 	%f15, [%rd2];
	ld.global.f32 	%f16, [%rd4];
	sub.f32 	%f17, %f15, %f16;
	mul.f32 	%f18, %f17, 0fC2C40000;
	mul.f32 	%f19, %f17, %f17;
	div.rn.f32 	%f20, %f18, %f19;
	st.global.f32 	[%rd5], %f20;
	ld.global.f32 	%f21, [%rd1];
	ld.global.f32 	%f22, [%rd4];
	sub.f32 	%f23, %f21, %f22;
	mul.f32 	%f24, %f23, 0fC2C40000;
	mul.f32 	%f25, %f23, %f23;
	div.rn.f32 	%f26, %f24, %f25;
	st.global.f32 	[%rd6], %f26;
	ld.global.f32 	%f27, [%rd1];
	ld.global.f32 	%f28, [%rd3];
	fma.rn.f32 	%f29, %f28, 0f3C23D70A, %f27;
	st.global.f32 	[%rd1], %f29;
	ld.global.f32 	%f30, [%rd2];
	ld.global.f32 	%f31, [%rd5];
	fma.rn.f32 	%f32, %f31, 0f3C23D70A, %f30;
	st.global.f32 	[%rd2], %f32;
	ld.global.f32 	%f33, [%rd4];
	ld.global.f32 	%f34, [%rd6];
	fma.rn.f32 	%f1, %f34, 0f3C23D70A, %f33;
	st.global.f32 	[%rd4], %f1;
	ld.global.f32 	%f74, [%rd1];
	ld.global.f32 	%f35, [%rd7];
	sub.f32 	%f36, %f74, %f35;
	setp.gt.f32 	%p2, %f36, 0f3F800000;
	@%p2 bra 	$L__BB0_5;
	ld.global.f32 	%f73, [%rd2];
	ld.global.f32 	%f37, [%rd8];
	sub.f32 	%f38, %f73, %f37;
	setp.gt.f32 	%p3, %f38, 0f3F800000;
	@%p3 bra 	$L__BB0_5;
	ld.global.f32 	%f39, [%rd9];
	sub.f32 	%f40, %f1, %f39;
	setp.leu.f32 	%p4, %f40, 0f3F800000;
	@%p4 bra 	$L__BB0_6;
$L__BB0_5:
	st.global.u32 	[%rd10], %r1;
	ld.global.f32 	%f74, [%rd1];
	ld.global.f32 	%f73, [%rd2];
$L__BB0_6:
	sub.f32 	%f41, %f74, %f73;
	mul.f32 	%f42, %f41, 0fC2C40000;
	mul.f32 	%f43, %f41, %f41;
	div.rn.f32 	%f44, %f42, %f43;
	st.global.f32 	[%rd3], %f44;
	ld.global.f32 	%f45, [%rd2];
	ld.global.f32 	%f46, [%rd4];
	sub.f32 	%f47, %f45, %f46;
	mul.f32 	%f48, %f47, 0fC2C40000;
	mul.f32 	%f49, %f47, %f47;
	div.rn.f32 	%f50, %f48, %f49;
	st.global.f32 	[%rd5], %f50;
	ld.global.f32 	%f51, [%rd1];
	ld.global.f32 	%f52, [%rd4];
	sub.f32 	%f53, %f51, %f52;
	mul.f32 	%f54, %f53, 0fC2C40000;
	mul.f32 	%f55, %f53, %f53;
	div.rn.f32 	%f56, %f54, %f55;
	st.global.f32 	[%rd6], %f56;
	ld.global.f32 	%f57, [%rd1];
	ld.global.f32 	%f58, [%rd3];
	fma.rn.f32 	%f59, %f58, 0f3C23D70A, %f57;
	st.global.f32 	[%rd1], %f59;
	ld.global.f32 	%f60, [%rd2];
	ld.global.f32 	%f61, [%rd5];
	fma.rn.f32 	%f62, %f61, 0f3C23D70A, %f60;
	st.global.f32 	[%rd2], %f62;
	ld.global.f32 	%f63, [%rd4];
	ld.global.f32 	%f64, [%rd6];
	fma.rn.f32 	%f8, %f64, 0f3C23D70A, %f63;
	st.global.f32 	[%rd4], %f8;
	ld.global.f32 	%f65, [%rd1];
	ld.global.f32 	%f66, [%rd7];
	sub.f32 	%f67, %f65, %f66;
	setp.gt.f32 	%p5, %f67, 0f3F800000;
	@%p5 bra 	$L__BB0_9;
	ld.global.f32 	%f68, [%rd2];
	ld.global.f32 	%f69, [%rd8];
	sub.f32 	%f70, %f68, %f69;
	setp.gt.f32 	%p6, %f70, 0f3F800000;
	@%p6 bra 	$L__BB0_9;
	ld.global.f32 	%f71, [%rd9];
	sub.f32 	%f72, %f8, %f71;
	setp.leu.f32 	%p7, %f72, 0f3F800000;
	@%p7 bra 	$L__BB0_10;
$L__BB0_9:
	st.global.u32 	[%rd10], %r1;
$L__BB0_10:
	add.s32 	%r10, %r10, 2;
	setp.ne.s32 	%p8, %r10, 50000;
	@%p8 bra 	$L__BB0_1;
	ret;

}


// ===== COMPILED SASS (sm_100) =====

	.target	sm_100

	.elftype	@"ET_EXEC"


//--------------------- .note.nv.tkinfo           --------------------------
	.section	.note.nv.tkinfo,"",@"SHT_NOTE"
	.sectionflags	@"SHF_NOTE_NV_TKINFO"
	.tkinfo
        /*0018*/ 	.word	0x00000002
        /*0030*/ 	.string	""
        /*0030*/ 	.string	"ptxas"
        /*0030*/ 	.string	"Cuda compilation tools, release 13.0, V13.0.88"
        /*0030*/ 	.string	"Build cuda_13.0.r13.0/compiler.36424714_0"
        /*0030*/ 	.string	"-arch sm_100 -m 64 "



//--------------------- .note.nv.cuinfo           --------------------------
	.section	.note.nv.cuinfo,"",@"SHT_NOTE"
	.sectionflags	@"SHF_NOTE_NV_CUINFO"
        /*0018*/ 	.short	0x0002
        /*001a*/ 	.short	0x0064
        /*001c*/ 	.short	0x0082
	.zero		2


//--------------------- .nv.info                  --------------------------
	.section	.nv.info,"",@"SHT_CUDA_INFO"
	.align	4


	//----- nvinfo : EIATTR_REGCOUNT
	.align		4
        /*0000*/ 	.byte	0x04, 0x2f
        /*0002*/ 	.short	(.L_1 - .L_0)
	.align		4
.L_0:
        /*0004*/ 	.word	index@(_Z10divergenceiPfS_S_S_S_S_PiS_S_S_)
        /*0008*/ 	.word	0x00000022


	//----- nvinfo : EIATTR_FRAME_SIZE
	.align		4
.L_1:
        /*000c*/ 	.byte	0x04, 0x11
        /*000e*/ 	.short	(.L_3 - .L_2)
	.align		4
.L_2:
        /*0010*/ 	.word	index@($__internal_0_$__cuda_sm3x_div_rn_noftz_f32_slowpath)
        /*0014*/ 	.word	0x00000000


	//----- nvinfo : EIATTR_FRAME_SIZE
	.align		4
.L_3:
        /*0018*/ 	.byte	0x04, 0x11
        /*001a*/ 	.short	(.L_5 - .L_4)
	.align		4
.L_4:
        /*001c*/ 	.word	index@(_Z10divergenceiPfS_S_S_S_S_PiS_S_S_)
        /*0020*/ 	.word	0x00000000


	//----- nvinfo : EIATTR_MIN_STACK_SIZE
	.align		4
.L_5:
        /*0024*/ 	.byte	0x04, 0x12
        /*0026*/ 	.short	(.L_7 - .L_6)
	.align		4
.L_6:
        /*0028*/ 	.word	index@(_Z10divergenceiPfS_S_S_S_S_PiS_S_S_)
        /*002c*/ 	.word	0x00000000
.L_7:


//--------------------- .nv.compat                --------------------------
	.section	.nv.compat,"",@"SHT_CUDA_COMPAT_INFO"
	.align	4
        /*0000*/ 	.byte	0x02, 0x09, 0x00, 0x00, 0x02, 0x02, 0x01, 0x00, 0x02, 0x05, 0x05, 0x00, 0x03, 0x07, 0x01, 0x01
        /*0010*/ 	.byte	0x02, 0x03, 0x00, 0x00, 0x02, 0x06, 0x01, 0x00, 0x04, 0x0b, 0x08, 0x00, 0x01, 0x00, 0x00, 0x00
        /*0020*/ 	.byte	0x00, 0x00, 0x00, 0x00


//--------------------- .nv.info._Z10divergenceiPfS_S_S_S_S_PiS_S_S_ --------------------------
	.section	.nv.info._Z10divergenceiPfS_S_S_S_S_PiS_S_S_,"",@"SHT_CUDA_INFO"
	.sectionflags	@""
	.align	4


	//----- nvinfo : EIATTR_CUDA_API_VERSION
	.align		4
        /*0000*/ 	.byte	0x04, 0x37
        /*0002*/ 	.short	(.L_9 - .L_8)
.L_8:
        /*0004*/ 	.word	0x00000082


	//----- nvinfo : EIATTR_KPARAM_INFO
	.align		4
.L_9:
        /*0008*/ 	.byte	0x04, 0x17
        /*000a*/ 	.short	(.L_11 - .L_10)
.L_10:
        /*000c*/ 	.word	0x00000000
        /*0010*/ 	.short	0x000a
        /*0012*/ 	.short	0x0050
        /*0014*/ 	.byte	0x00, 0xf5, 0x21, 0x00


	//----- nvinfo : EIATTR_KPARAM_INFO
	.align		4
.L_11:
        /*0018*/ 	.byte	0x04, 0x17
        /*001a*/ 	.short	(.L_13 - .L_12)
.L_12:
        /*001c*/ 	.word	0x00000000
        /*0020*/ 	.short	0x0009
        /*0022*/ 	.short	0x0048
        /*0024*/ 	.byte	0x00, 0xf5, 0x21, 0x00


	//----- nvinfo : EIATTR_KPARAM_INFO
	.align		4
.L_13:
        /*0028*/ 	.byte	0x04, 0x17
        /*002a*/ 	.short	(.L_15 - .L_14)
.L_14:
        /*002c*/ 	.word	0x00000000
        /*0030*/ 	.short	0x0008
        /*0032*/ 	.short	0x0040
        /*0034*/ 	.byte	0x00, 0xf5, 0x21, 0x00


	//----- nvinfo : EIATTR_KPARAM_INFO
	.align		4
.L_15:
        /*0038*/ 	.byte	0x04, 0x17
        /*003a*/ 	.short	(.L_17 - .L_16)
.L_16:
        /*003c*/ 	.word	0x00000000
        /*0040*/ 	.short	0x0007
        /*0042*/ 	.short	0x0038
        /*0044*/ 	.byte	0x00, 0xf5, 0x21, 0x00


	//----- nvinfo : EIATTR_KPARAM_INFO
	.align		4
.L_17:
        /*0048*/ 	.byte	0x04, 0x17
        /*004a*/ 	.short	(.L_19 - .L_18)
.L_18:
        /*004c*/ 	.word	0x00000000
        /*0050*/ 	.short	0x0006
        /*0052*/ 	.short	0x0030
        /*0054*/ 	.byte	0x00, 0xf5, 0x21, 0x00


	//----- nvinfo : EIATTR_KPARAM_INFO
	.align		4
.L_19:
        /*0058*/ 	.byte	0x04, 0x17
        /*005a*/ 	.short	(.L_21 - .L_20)
.L_20:
        /*005c*/ 	.word	0x00000000
        /*0060*/ 	.short	0x0005
        /*0062*/ 	.short	0x0028
        /*0064*/ 	.byte	0x00, 0xf5, 0x21, 0x00


	//----- nvinfo : EIATTR_KPARAM_INFO
	.align		4
.L_21:
        /*0068*/ 	.byte	0x04, 0x17
        /*006a*/ 	.short	(.L_23 - .L_22)
.L_22:
        /*006c*/ 	.word	0x00000000
        /*0070*/ 	.short	0x0004
        /*0072*/ 	.short	0x0020
        /*0074*/ 	.byte	0x00, 0xf5, 0x21, 0x00


	//----- nvinfo : EIATTR_KPARAM_INFO
	.align		4
.L_23:
        /*0078*/ 	.byte	0x04, 0x17
        /*007a*/ 	.short	(.L_25 - .L_24)
.L_24:
        /*007c*/ 	.word	0x00000000
        /*0080*/ 	.short	0x0003
        /*0082*/ 	.short	0x0018
        /*0084*/ 	.byte	0x00, 0xf5, 0x21, 0x00


	//----- nvinfo : EIATTR_KPARAM_INFO
	.align		4
.L_25:
        /*0088*/ 	.byte	0x04, 0x17
        /*008a*/ 	.short	(.L_27 - .L_26)
.L_26:
        /*008c*/ 	.word	0x00000000
        /*0090*/ 	.short	0x0002
        /*0092*/ 	.short	0x0010
        /*0094*/ 	.byte	0x00, 0xf5, 0x21, 0x00


	//----- nvinfo : EIATTR_KPARAM_INFO
	.align		4
.L_27:
        /*0098*/ 	.byte	0x04, 0x17
        /*009a*/ 	.short	(.L_29 - .L_28)
.L_28:
        /*009c*/ 	.word	0x00000000
        /*00a0*/ 	.short	0x0001
        /*00a2*/ 	.short	0x0008
        /*00a4*/ 	.byte	0x00, 0xf5, 0x21, 0x00


	//----- nvinfo : EIATTR_KPARAM_INFO
	.align		4
.L_29:
        /*00a8*/ 	.byte	0x04, 0x17
        /*00aa*/ 	.short	(.L_31 - .L_30)
.L_30:
        /*00ac*/ 	.word	0x00000000
        /*00b0*/ 	.short	0x0000
        /*00b2*/ 	.short	0x0000
        /*00b4*/ 	.byte	0x00, 0xf0, 0x11, 0x00


	//----- nvinfo : EIATTR_SPARSE_MMA_MASK
	.align		4
.L_31:
        /*00b8*/ 	.byte	0x03, 0x50
        /*00ba*/ 	.short	0x0000


	//----- nvinfo : EIATTR_MAXREG_COUNT
	.align		4
        /*00bc*/ 	.byte	0x03, 0x1b
        /*00be*/ 	.short	0x00ff


	//----- nvinfo : EIATTR_MERCURY_ISA_VERSION
	.align		4
        /*00c0*/ 	.byte	0x03, 0x5f
        /*00c2*/ 	.short	0x0101


	//----- nvinfo : EIATTR_VRC_CTA_INIT_COUNT
	.align		4
        /*00c4*/ 	.byte	0x02, 0x4a
	.zero		1
	.zero		1


	//----- nvinfo : EIATTR_EXIT_INSTR_OFFSETS
	.align		4
        /*00c8*/ 	.byte	0x04, 0x1c
        /*00ca*/ 	.short	(.L_33 - .L_32)


	//   ....[0]....
.L_32:
        /*00cc*/ 	.word	0x00000d50


	//----- nvinfo : EIATTR_CRS_STACK_SIZE
	.align		4
.L_33:
        /*00d0*/ 	.byte	0x04, 0x1e
        /*00d2*/ 	.short	(.L_35 - .L_34)
.L_34:
        /*00d4*/ 	.word	0x00000000


	//----- nvinfo : EIATTR_CBANK_PARAM_SIZE
	.align		4
.L_35:
        /*00d8*/ 	.byte	0x03, 0x19
        /*00da*/ 	.short	0x0058


	//----- nvinfo : EIATTR_PARAM_CBANK
	.align		4
        /*00dc*/ 	.byte	0x04, 0x0a
        /*00de*/ 	.short	(.L_37 - .L_36)
	.align		4
.L_36:
        /*00e0*/ 	.word	index@(.nv.constant0._Z10divergenceiPfS_S_S_S_S_PiS_S_S_)
        /*00e4*/ 	.short	0x0380
        /*00e6*/ 	.short	0x0058


	//----- nvinfo : EIATTR_SW_WAR
	.align		4
.L_37:
        /*00e8*/ 	.byte	0x04, 0x36
        /*00ea*/ 	.short	(.L_39 - .L_38)
.L_38:
        /*00ec*/ 	.word	0x00000008
.L_39:


//--------------------- .nv.callgraph             --------------------------
	.section	.nv.callgraph,"",@"SHT_CUDA_CALLGRAPH"
	.align	4
	.sectionentsize	8
	.align		4
        /*0000*/ 	.word	0x00000000
	.align		4
        /*0004*/ 	.word	0xffffffff
	.align		4
        /*0008*/ 	.word	0x00000000
	.align		4
        /*000c*/ 	.word	0xfffffffe
	.align		4
        /*0010*/ 	.word	0x00000000
	.align		4
        /*0014*/ 	.word	0xfffffffd
	.align		4
        /*0018*/ 	.word	0x00000000
	.align		4
        /*001c*/ 	.word	0xfffffffc


//--------------------- .text._Z10divergenceiPfS_S_S_S_S_PiS_S_S_ --------------------------
	.section	.text._Z10divergenceiPfS_S_S_S_S_PiS_S_S_,"ax",@progbits
	.align	128
        .global         _Z10divergenceiPfS_S_S_S_S_PiS_S_S_
        .type           _Z10divergenceiPfS_S_S_S_S_PiS_S_S_,@function
        .size           _Z10divergenceiPfS_S_S_S_S_PiS_S_S_,(.L_x_33 - _Z10divergenceiPfS_S_S_S_S_PiS_S_S_)
        .other          _Z10divergenceiPfS_S_S_S_S_PiS_S_S_,@"STO_CUDA_ENTRY STV_DEFAULT"
_Z10divergenceiPfS_S_S_S_S_PiS_S_S_:
.text._Z10divergenceiPfS_S_S_S_S_PiS_S_S_:
[----:B------:R-:W-:Y:S01]  /*0000*/  LDC R1, c[0x0][0x37c] ;  /* 0x0000df00ff017b82 */ /* 0x000fe20000000800 */
[----:B------:R-:W0:Y:S07]  /*0010*/  S2R R0, SR_TID.X ;  /* 0x0000000000007919 */ /* 0x000e2e0000002100 */
[----:B------:R-:W0:Y:S01]  /*0020*/  S2UR UR4, SR_CTAID.X ;  /* 0x00000000000479c3 */ /* 0x000e220000002500 */
[----:B------:R-:W1:Y:S01]  /*0030*/  LDCU.64 UR6, c[0x0][0x358] ;  /* 0x00006b00ff0677ac */ /* 0x000e620008000a00 */
[----:B------:R-:W2:Y:S06]  /*0040*/  LDCU UR5, c[0x0][0x380] ;  /* 0x00007000ff0577ac */ /* 0x000eac0008000800 */
[----:B------:R-:W0:Y:S08]  /*0050*/  LDC R25, c[0x0][0x360] ;  /* 0x0000d800ff197b82 */ /* 0x000e300000000800 */
[----:B------:R-:W3:Y:S08]  /*0060*/  LDC.64 R22, c[0x0][0x388] ;  /* 0x0000e200ff167b82 */ /* 0x000ef00000000a00 */
[----:B------:R-:W4:Y:S08]  /*0070*/  LDC.64 R20, c[0x0][0x390] ;  /* 0x0000e400ff147b82 */ /* 0x000f300000000a00 */
[----:B------:R-:W5:Y:S01]  /*0080*/  LDC.64 R18, c[0x0][0x3c0] ;  /* 0x0000f000ff127b82 */ /* 0x000f620000000a00 */
[----:B0-----:R-:W-:Y:S01]  /*0090*/  IMAD R25, R25, UR4, R0 ;  /* 0x0000000419197c24 */ /* 0x001fe2000f8e0200 */
[----:B------:R-:W-:-:S06]  /*00a0*/  UMOV UR4, URZ ;  /* 0x000000ff00047c82 */ /* 0x000fcc0008000000 */
[----:B------:R-:W0:Y:S01]  /*00b0*/  LDC.64 R16, c[0x0][0x398] ;  /* 0x0000e600ff107b82 */ /* 0x000e220000000a00 */
[----:B---3--:R-:W-:-:S07]  /*00c0*/  IMAD.WIDE R22, R25, 0x4, R22 ;  /* 0x0000000419167825 */ /* 0x008fce00078e0216 */
[----:B------:R-:W3:Y:S01]  /*00d0*/  LDC.64 R14, c[0x0][0x3c8] ;  /* 0x0000f200ff0e7b82 */ /* 0x000ee20000000a00 */
[----:B----4-:R-:W-:-:S07]  /*00e0*/  IMAD.WIDE R20, R25, 0x4, R20 ;  /* 0x0000000419147825 */ /* 0x010fce00078e0214 */
[----:B------:R-:W4:Y:S01]  /*00f0*/  LDC.64 R12, c[0x0][0x3d0] ;  /* 0x0000f400ff0c7b82 */ /* 0x000f220000000a00 */
[----:B-----5:R-:W-:-:S07]  /*0100*/  IMAD.WIDE R18, R25, 0x4, R18 ;  /* 0x0000000419127825 */ /* 0x020fce00078e0212 */
[----:B------:R-:W5:Y:S01]  /*0110*/  LDC.64 R10, c[0x0][0x3a0] ;  /* 0x0000e800ff0a7b82 */ /* 0x000f620000000a00 */
[----:B0-----:R-:W-:-:S07]  /*0120*/  IMAD.WIDE R16, R25, 0x4, R16 ;  /* 0x0000000419107825 */ /* 0x001fce00078e0210 */
[----:B------:R-:W0:Y:S01]  /*0130*/  LDC.64 R8, c[0x0][0x3a8] ;  /* 0x0000ea00ff087b82 */ /* 0x000e220000000a00 */
[----:B---3--:R-:W-:-:S07]  /*0140*/  IMAD.WIDE R14, R25, 0x4, R14 ;  /* 0x00000004190e7825 */ /* 0x008fce00078e020e */
[----:B------:R-:W3:Y:S01]  /*0150*/  LDC.64 R6, c[0x0][0x3b0] ;  /* 0x0000ec00ff067b82 */ /* 0x000ee20000000a00 */
[----:B----4-:R-:W-:-:S07]  /*0160*/  IMAD.WIDE R12, R25, 0x4, R12 ;  /* 0x00000004190c7825 */ /* 0x010fce00078e020c */
[----:B------:R-:W4:Y:S01]  /*0170*/  LDC.64 R4, c[0x0][0x3b8] ;  /* 0x0000ee00ff047b82 */ /* 0x000f220000000a00 */
[----:B-----5:R-:W-:-:S04]  /*0180*/  IMAD.WIDE R10, R25, 0x4, R10 ;  /* 0x00000004190a7825 */ /* 0x020fc800078e020a */
[----:B0-----:R-:W-:-:S04]  /*0190*/  IMAD.WIDE R8, R25, 0x4, R8 ;  /* 0x0000000419087825 */ /* 0x001fc800078e0208 */
[----:B---3--:R-:W-:-:S04]  /*01a0*/  IMAD.WIDE R6, R25, 0x4, R6 ;  /* 0x0000000419067825 */ /* 0x008fc800078e0206 */
[----:B-12-4-:R-:W-:-:S07]  /*01b0*/  IMAD.WIDE R4, R25, 0x4, R4 ;  /* 0x0000000419047825 */ /* 0x016fce00078e0204 */
.L_x_20:
[----:B------:R-:W-:Y:S01]  /*01c0*/  ISETP.GE.AND P0, PT, R25, UR5, PT ;  /* 0x0000000519007c0c */ /* 0x000fe2000bf06270 */
[----:B------:R-:W-:Y:S01]  /*01d0*/  UIADD3 UR4, UPT, UPT, UR4, 0x2, URZ ;  /* 0x0000000204047890 */ /* 0x000fe2000fffe0ff */
[----:B------:R-:W-:Y:S03]  /*01e0*/  BSSY.RECONVERGENT B0, `(.L_x_0) ;  /* 0x00000b4000007945 */ /* 0x000fe60003800200 */
[----:B------:R-:W-:-:S08]  /*01f0*/  UISETP.NE.AND UP0, UPT, UR4, 0xc350, UPT ;  /* 0x0000c3500400788c */ /* 0x000fd0000bf05270 */
[----:B01----:R-:W-:Y:S05]  /*0200*/  @P0 BRA `(.L_x_1) ;  /* 0x0000000800c40947 */ /* 0x003fea0003800000 */
[----:B------:R-:W2:Y:S04]  /*0210*/  LDG.E R0, desc[UR6][R22.64] ;  /* 0x0000000616007981 */ /* 0x000ea8000c1e1900 */
[----:B------:R-:W2:Y:S01]  /*0220*/  LDG.E R3, desc[UR6][R20.64] ;  /* 0x0000000614037981 */ /* 0x000ea2000c1e1900 */
[----:B------:R-:W-:Y:S01]  /*0230*/  BSSY.RECONVERGENT B1, `(.L_x_2) ;  /* 0x000000e000017945 */ /* 0x000fe20003800200 */
[----:B--2---:R-:W-:-:S04]  /*0240*/  FADD R0, R0, -R3 ;  /* 0x8000000300007221 */ /* 0x004fc80000000000 */
[C---:B------:R-:W-:Y:S01]  /*0250*/  FMUL R3, R0.reuse, R0 ;  /* 0x0000000000037220 */ /* 0x040fe20000400000 */
[----:B------:R-:W-:-:S03]  /*0260*/  FMUL R0, R0, -98 ;  /* 0xc2c4000000007820 */ /* 0x000fc60000400000 */
[----:B------:R-:W0:Y:S08]  /*0270*/  MUFU.RCP R2, R3 ;  /* 0x0000000300027308 */ /* 0x000e300000001000 */
[----:B------:R-:W1:Y:S01]  /*0280*/  FCHK P0, R0, R3 ;  /* 0x0000000300007302 */ /* 0x000e620000000000 */
[----:B0-----:R-:W-:-:S04]  /*0290*/  FFMA R27, -R3, R2, 1 ;  /* 0x3f800000031b7423 */ /* 0x001fc80000000102 */
[----:B------:R-:W-:-:S04]  /*02a0*/  FFMA R27, R2, R27, R2 ;  /* 0x0000001b021b7223 */ /* 0x000fc80000000002 */
[----:B------:R-:W-:-:S04]  /*02b0*/  FFMA R2, R0, R27, RZ ;  /* 0x0000001b00027223 */ /* 0x000fc800000000ff */
[----:B------:R-:W-:-:S04]  /*02c0*/  FFMA R24, -R3, R2, R0 ;  /* 0x0000000203187223 */ /* 0x000fc80000000100 */
[----:B------:R-:W-:Y:S01]  /*02d0*/  FFMA R27, R27, R24, R2 ;  /* 0x000000181b1b7223 */ /* 0x000fe20000000002 */
[----:B-1----:R-:W-:Y:S06]  /*02e0*/  @!P0 BRA `(.L_x_3) ;  /* 0x0000000000088947 */ /* 0x002fec0003800000 */
[----:B------:R-:W-:-:S07]  /*02f0*/  MOV R2, 0x310 ;  /* 0x0000031000027802 */ /* 0x000fce0000000f00 */
[----:B------:R-:W-:Y:S05]  /*0300*/  CALL.REL.NOINC `($__internal_0_$__cuda_sm3x_div_rn_noftz_f32_slowpath) ;  /* 0x0000000800947944 */ /* 0x000fea0003c00000 */
.L_x_3:
[----:B------:R-:W-:Y:S05]  /*0310*/  BSYNC.RECONVERGENT B1 ;  /* 0x0000000000017941 */ /* 0x000fea0003800200 */
.L_x_2:
[----:B------:R0:W-:Y:S04]  /*0320*/  STG.E desc[UR6][R18.64], R27 ;  /* 0x0000001b12007986 */ /* 0x0001e8000c101906 */
[----:B------:R-:W2:Y:S04]  /*0330*/  LDG.E R0, desc[UR6][R20.64] ;  /* 0x0000000614007981 */ /* 0x000ea8000c1e1900 */
[----:B------:R-:W2:Y:S01]  /*0340*/  LDG.E R3, desc[UR6][R16.64] ;  /* 0x0000000610037981 */ /* 0x000ea2000c1e1900 */
[----:B------:R-:W-:Y:S01]  /*0350*/  BSSY.RECONVERGENT B1, `(.L_x_4) ;  /* 0x000000f000017945 */ /* 0x000fe20003800200 */
[----:B--2---:R-:W-:-:S04]  /*0360*/  FADD R0, R0, -R3 ;  /* 0x8000000300007221 */ /* 0x004fc80000000000 */
[C---:B------:R-:W-:Y:S01]  /*0370*/  FMUL R3, R0.reuse, R0 ;  /* 0x0000000000037220 */ /* 0x040fe20000400000 */
[----:B------:R-:W-:-:S03]  /*0380*/  FMUL R0, R0, -98 ;  /* 0xc2c4000000007820 */ /* 0x000fc60000400000 */
[----:B------:R-:W1:Y:S08]  /*0390*/  MUFU.RCP R2, R3 ;  /* 0x0000000300027308 */ /* 0x000e700000001000 */
[----:B------:R-:W2:Y:S01]  /*03a0*/  FCHK P0, R0, R3 ;  /* 0x0000000300007302 */ /* 0x000ea20000000000 */
[----:B-1----:R-:W-:-:S04]  /*03b0*/  FFMA R29, -R3, R2, 1 ;  /* 0x3f800000031d7423 */ /* 0x002fc80000000102 */
[----:B------:R-:W-:-:S04]  /*03c0*/  FFMA R29, R2, R29, R2 ;  /* 0x0000001d021d7223 */ /* 0x000fc80000000002 */
[----:B------:R-:W-:-:S04]  /*03d0*/  FFMA R2, R0, R29, RZ ;  /* 0x0000001d00027223 */ /* 0x000fc800000000ff */
[----:B------:R-:W-:-:S04]  /*03e0*/  FFMA R24, -R3, R2, R0 ;  /* 0x0000000203187223 */ /* 0x000fc80000000100 */
[----:B------:R-:W-:Y:S01]  /*03f0*/  FFMA R29, R29, R24, R2 ;  /* 0x000000181d1d7223 */ /* 0x000fe20000000002 */
[----:B0-2---:R-:W-:Y:S06]  /*0400*/  @!P0 BRA `(.L_x_5) ;  /* 0x00000000000c8947 */ /* 0x005fec0003800000 */
[----:B------:R-:W-:-:S07]  /*0410*/  MOV R2, 0x430 ;  /* 0x0000043000027802 */ /* 0x000fce0000000f00 */
[----:B------:R-:W-:Y:S05]  /*0420*/  CALL.REL.NOINC `($__internal_0_$__cuda_sm3x_div_rn_noftz_f32_slowpath) ;  /* 0x00000008004c7944 */ /* 0x000fea0003c00000 */
[----:B------:R-:W-:-:S07]  /*0430*/  MOV R29, R27 ;  /* 0x0000001b001d7202 */ /* 0x000fce0000000f00 */
.L_x_5:
[----:B------:R-:W-:Y:S05]  /*0440*/  BSYNC.RECONVERGENT B1 ;  /* 0x0000000000017941 */ /* 0x000fea0003800200 */
.L_x_4:
        /* <DEDUP_REMOVED lines=17> */
.L_x_7:
[----:B------:R-:W-:Y:S05]  /*0560*/  BSYNC.RECONVERGENT B1 ;  /* 0x0000000000017941 */ /* 0x000fea0003800200 */
.L_x_6:
[----:B------:R0:W-:Y:S04]  /*0570*/  STG.E desc[UR6][R12.64], R27 ;  /* 0x0000001b0c007986 */ /* 0x0001e8000c101906 */
[----:B------:R-:W2:Y:S04]  /*0580*/  LDG.E R0, desc[UR6][R22.64] ;  /* 0x0000000616007981 */ /* 0x000ea8000c1e1900 */
[----:B------:R-:W2:Y:S02]  /*0590*/  LDG.E R3, desc[UR6][R18.64] ;  /* 0x0000000612037981 */ /* 0x000ea4000c1e1900 */
[----:B--2---:R-:W-:-:S05]  /*05a0*/  FFMA R3, R3, 0.0099999997764825820923, R0 ;  /* 0x3c23d70a03037823 */ /* 0x004fca0000000000 */
        /* <DEDUP_REMOVED lines=10> */
[----:B0-----:R-:W2:Y:S01]  /*0650*/  LDG.E R27, desc[UR6][R10.64] ;  /* 0x000000060a1b7981 */ /* 0x001ea2000c1e1900 */
[----:B------:R-:W-:Y:S04]  /*0660*/  BSSY.RECONVERGENT B1, `(.L_x_8) ;  /* 0x0000013000017945 */ /* 0x000fe80003800200 */
[----:B------:R-:W-:Y:S01]  /*0670*/  BSSY.RELIABLE B2, `(.L_x_9) ;  /* 0x000000e000027945 */ /* 0x000fe20003800100 */
[----:B--2---:R-:W-:-:S05]  /*0680*/  FADD R27, R0, -R27 ;  /* 0x8000001b001b7221 */ /* 0x004fca0000000000 */
[----:B------:R-:W-:-:S13]  /*0690*/  FSETP.GT.AND P0, PT, R27, 1, PT ;  /* 0x3f8000001b00780b */ /* 0x000fda0003f04000 */
[----:B-1----:R-:W-:Y:S05]  /*06a0*/  @P0 BRA `(.L_x_10) ;  /* 0x0000000000280947 */ /* 0x002fea0003800000 */
[----:B------:R-:W2:Y:S04]  /*06b0*/  LDG.E R2, desc[UR6][R20.64] ;  /* 0x0000000614027981 */ /* 0x000ea8000c1e1900 */
[----:B------:R-:W2:Y:S02]  /*06c0*/  LDG.E R3, desc[UR6][R8.64] ;  /* 0x0000000608037981 */ /* 0x000ea4000c1e1900 */
[----:B--2---:R-:W-:-:S05]  /*06d0*/  FADD R3, R2, -R3 ;  /* 0x8000000302037221 */ /* 0x004fca0000000000 */
[----:B------:R-:W-:-:S13]  /*06e0*/  FSETP.GT.AND P0, PT, R3, 1, PT ;  /* 0x3f8000000300780b */ /* 0x000fda0003f04000 */
[----:B------:R-:W-:Y:S05]  /*06f0*/  @P0 BRA `(.L_x_10) ;  /* 0x0000000000140947 */ /* 0x000fea0003800000 */
[----:B------:R-:W2:Y:S02]  /*0700*/  LDG.E R24, desc[UR6][R6.64] ;  /* 0x0000000606187981 */ /* 0x000ea4000c1e1900 */
[----:B--2---:R-:W-:-:S05]  /*0710*/  FADD R24, R31, -R24 ;  /* 0x800000181f187221 */ /* 0x004fca0000000000 */
[----:B------:R-:W-:-:S13]  /*0720*/  FSETP.GT.AND P0, PT, R24, 1, PT ;  /* 0x3f8000001800780b */ /* 0x000fda0003f04000 */
[----:B------:R-:W-:Y:S05]  /*0730*/  @!P0 BREAK.RELIABLE B2 ;  /* 0x0000000000028942 */ /* 0x000fea0003800100 */
[----:B------:R-:W-:Y:S05]  /*0740*/  @!P0 BRA `(.L_x_11) ;  /* 0x0000000000108947 */ /* 0x000fea0003800000 */
.L_x_10:
[----:B------:R-:W-:Y:S05]  /*0750*/  BSYNC.RELIABLE B2 ;  /* 0x0000000000027941 */ /* 0x000fea0003800100 */
.L_x_9:
[----:B------:R0:W-:Y:S04]  /*0760*/  STG.E desc[UR6][R4.64], R25 ;  /* 0x0000001904007986 */ /* 0x0001e8000c101906 */
[----:B------:R0:W5:Y:S04]  /*0770*/  LDG.E R0, desc[UR6][R22.64] ;  /* 0x0000000616007981 */ /* 0x000168000c1e1900 */
[----:B------:R0:W5:Y:S02]  /*0780*/  LDG.E R2, desc[UR6][R20.64] ;  /* 0x0000000614027981 */ /* 0x000164000c1e1900 */
.L_x_11:
[----:B------:R-:W-:Y:S05]  /*0790*/  BSYNC.RECONVERGENT B1 ;  /* 0x0000000000017941 */ /* 0x000fea0003800200 */
.L_x_8:
[----:B-----5:R-:W-:Y:S01]  /*07a0*/  FADD R0, -R2, R0 ;  /* 0x0000000002007221 */ /* 0x020fe20000000100 */
[----:B------:R-:W-:Y:S03]  /*07b0*/  BSSY.RECONVERGENT B1, `(.L_x_12) ;  /* 0x000000f000017945 */ /* 0x000fe60003800200 */
        /* <DEDUP_REMOVED lines=9> */
[----:B--2---:R-:W-:Y:S06]  /*0850*/  @!P0 BRA `(.L_x_13) ;  /* 0x0000000000108947 */ /* 0x004fec0003800000 */
[----:B------:R-:W-:Y:S02]  /*0860*/  MOV R3, R27 ;  /* 0x0000001b00037202 */ /* 0x000fe40000000f00 */
[----:B------:R-:W-:-:S07]  /*0870*/  MOV R2, 0x890 ;  /* 0x0000089000027802 */ /* 0x000fce0000000f00 */
[----:B0-----:R-:W-:Y:S05]  /*0880*/  CALL.REL.NOINC `($__internal_0_$__cuda_sm3x_div_rn_noftz_f32_slowpath) ;  /* 0x0000000400347944 */ /* 0x001fea0003c00000 */
[----:B------:R-:W-:-:S07]  /*0890*/  MOV R3, R27 ;  /* 0x0000001b00037202 */ /* 0x000fce0000000f00 */
.L_x_13:
[----:B------:R-:W-:Y:S05]  /*08a0*/  BSYNC.RECONVERGENT B1 ;  /* 0x0000000000017941 */ /* 0x000fea0003800200 */
.L_x_12:
[----:B------:R1:W-:Y:S04]  /*08b0*/  STG.E desc[UR6][R18.64], R3 ;  /* 0x0000000312007986 */ /* 0x0003e8000c101906 */
[----:B------:R-:W2:Y:S04]  /*08c0*/  LDG.E R0, desc[UR6][R20.64] ;  /* 0x0000000614007981 */ /* 0x000ea8000c1e1900 */
[----:B------:R-:W2:Y:S01]  /*08d0*/  LDG.E R27, desc[UR6][R16.64] ;  /* 0x00000006101b7981 */ /* 0x000ea2000c1e1900 */
[----:B------:R-:W-:Y:S01]  /*08e0*/  BSSY.RECONVERGENT B1, `(.L_x_14) ;  /* 0x0000010000017945 */ /* 0x000fe20003800200 */
[----:B--2---:R-:W-:-:S04]  /*08f0*/  FADD R0, R0, -R27 ;  /* 0x8000001b00007221 */ /* 0x004fc80000000000 */
[C---:B------:R-:W-:Y:S01]  /*0900*/  FMUL R27, R0.reuse, R0 ;  /* 0x00000000001b7220 */ /* 0x040fe20000400000 */
[----:B------:R-:W-:-:S03]  /*0910*/  FMUL R0, R0, -98 ;  /* 0xc2c4000000007820 */ /* 0x000fc60000400000 */
[----:B------:R-:W2:Y:S08]  /*0920*/  MUFU.RCP R2, R27 ;  /* 0x0000001b00027308 */ /* 0x000eb00000001000 */
[----:B------:R-:W3:Y:S01]  /*0930*/  FCHK P0, R0, R27 ;  /* 0x0000001b00007302 */ /* 0x000ee20000000000 */
[----:B--2---:R-:W-:-:S04]  /*0940*/  FFMA R29, -R27, R2, 1 ;  /* 0x3f8000001b1d7423 */ /* 0x004fc80000000102 */
[----:B------:R-:W-:-:S04]  /*0950*/  FFMA R29, R2, R29, R2 ;  /* 0x0000001d021d7223 */ /* 0x000fc80000000002 */
[----:B------:R-:W-:-:S04]  /*0960*/  FFMA R2, R0, R29, RZ ;  /* 0x0000001d00027223 */ /* 0x000fc800000000ff */
[----:B-1----:R-:W-:-:S04]  /*0970*/  FFMA R3, -R27, R2, R0 ;  /* 0x000000021b037223 */ /* 0x002fc80000000100 */
[----:B------:R-:W-:Y:S01]  /*0980*/  FFMA R3, R29, R3, R2 ;  /* 0x000000031d037223 */ /* 0x000fe20000000002 */
[----:B---3--:R-:W-:Y:S06]  /*0990*/  @!P0 BRA `(.L_x_15) ;  /* 0x0000000000108947 */ /* 0x008fec0003800000 */
[----:B------:R-:W-:Y:S02]  /*09a0*/  MOV R3, R27 ;  /* 0x0000001b00037202 */ /* 0x000fe40000000f00 */
[----:B------:R-:W-:-:S07]  /*09b0*/  MOV R2, 0x9d0 ;  /* 0x000009d000027802 */ /* 0x000fce0000000f00 */
[----:B0-----:R-:W-:Y:S05]  /*09c0*/  CALL.REL.NOINC `($__internal_0_$__cuda_sm3x_div_rn_noftz_f32_slowpath) ;  /* 0x0000000000e47944 */ /* 0x001fea0003c00000 */
[----:B------:R-:W-:-:S07]  /*09d0*/  MOV R3, R27 ;  /* 0x0000001b00037202 */ /* 0x000fce0000000f00 */
.L_x_15:
[----:B------:R-:W-:Y:S05]  /*09e0*/  BSYNC.RECONVERGENT B1 ;  /* 0x0000000000017941 */ /* 0x000fea0003800200 */
.L_x_14:
        /* <DEDUP_REMOVED lines=19> */
.L_x_17:
[----:B------:R-:W-:Y:S05]  /*0b20*/  BSYNC.RECONVERGENT B1 ;  /* 0x0000000000017941 */ /* 0x000fea0003800200 */
.L_x_16:
[----:B------:R1:W-:Y:S04]  /*0b30*/  STG.E desc[UR6][R12.64], R3 ;  /* 0x000000030c007986 */ /* 0x0003e8000c101906 */
[----:B------:R-:W2:Y:S04]  /*0b40*/  LDG.E R0, desc[UR6][R22.64] ;  /* 0x0000000616007981 */ /* 0x000ea8000c1e1900 */
[----:B------:R-:W2:Y:S02]  /*0b50*/  LDG.E R27, desc[UR6][R18.64] ;  /* 0x00000006121b7981 */ /* 0x000ea4000c1e1900 */
[----:B--2---:R-:W-:-:S05]  /*0b60*/  FFMA R27, R27, 0.0099999997764825820923, R0 ;  /* 0x3c23d70a1b1b7823 */ /* 0x004fca0000000000 */
[----:B------:R2:W-:Y:S04]  /*0b70*/  STG.E desc[UR6][R22.64], R27 ;  /* 0x0000001b16007986 */ /* 0x0005e8000c101906 */
[----:B------:R-:W3:Y:S04]  /*0b80*/  LDG.E R0, desc[UR6][R20.64] ;  /* 0x0000000614007981 */ /* 0x000ee8000c1e1900 */
[----:B------:R-:W3:Y:S02]  /*0b90*/  LDG.E R29, desc[UR6][R14.64] ;  /* 0x000000060e1d7981 */ /* 0x000ee4000c1e1900 */
[----:B---3--:R-:W-:-:S05]  /*0ba0*/  FFMA R29, R29, 0.0099999997764825820923, R0 ;  /* 0x3c23d70a1d1d7823 */ /* 0x008fca0000000000 */
[----:B------:R2:W-:Y:S04]  /*0bb0*/  STG.E desc[UR6][R20.64], R29 ;  /* 0x0000001d14007986 */ /* 0x0005e8000c101906 */
[----:B------:R-:W3:Y:S04]  /*0bc0*/  LDG.E R0, desc[UR6][R16.64] ;  /* 0x0000000610007981 */ /* 0x000ee8000c1e1900 */
[----:B------:R-:W3:Y:S02]  /*0bd0*/  LDG.E R31, desc[UR6][R12.64] ;  /* 0x000000060c1f7981 */ /* 0x000ee4000c1e1900 */
[----:B---3--:R-:W-:-:S05]  /*0be0*/  FFMA R31, R31, 0.0099999997764825820923, R0 ;  /* 0x3c23d70a1f1f7823 */ /* 0x008fca0000000000 */
[----:B------:R2:W-:Y:S04]  /*0bf0*/  STG.E desc[UR6][R16.64], R31 ;  /* 0x0000001f10007986 */ /* 0x0005e8000c101906 */
[----:B------:R-:W3:Y:S04]  /*0c00*/  LDG.E R0, desc[UR6][R22.64] ;  /* 0x0000000616007981 */ /* 0x000ee8000c1e1900 */
[----:B-1----:R-:W3:Y:S01]  /*0c10*/  LDG.E R3, desc[UR6][R10.64] ;  /* 0x000000060a037981 */ /* 0x002ee2000c1e1900 */
[----:B------:R-:W-:Y:S01]  /*0c20*/  BSSY.RELIABLE B1, `(.L_x_18) ;  /* 0x000000e000017945 */ /* 0x000fe20003800100 */
[----:B---3--:R-:W-:-:S05]  /*0c30*/  FADD R0, R0, -R3 ;  /* 0x8000000300007221 */ /* 0x008fca0000000000 */
[----:B------:R-:W-:-:S13]  /*0c40*/  FSETP.GT.AND P0, PT, R0, 1, PT ;  /* 0x3f8000000000780b */ /* 0x000fda0003f04000 */
[----:B--2---:R-:W-:Y:S05]  /*0c50*/  @P0 BRA `(.L_x_19) ;  /* 0x0000000000280947 */ /* 0x004fea0003800000 */
        /* <DEDUP_REMOVED lines=10> */
.L_x_19:
[----:B------:R-:W-:Y:S05]  /*0d00*/  BSYNC.RELIABLE B1 ;  /* 0x0000000000017941 */ /* 0x000fea0003800100 */
.L_x_18:
[----:B------:R1:W-:Y:S02]  /*0d10*/  STG.E desc[UR6][R4.64], R25 ;  /* 0x0000001904007986 */ /* 0x0003e4000c101906 */
.L_x_1:
[----:B------:R-:W-:Y:S05]  /*0d20*/  BSYNC.RECONVERGENT B0 ;  /* 0x0000000000007941 */ /* 0x000fea0003800200 */
.L_x_0:
[----:B------:R-:W-:Y:S05]  /*0d30*/  WARPSYNC.ALL ;  /* 0x0000000000007948 */ /* 0x000fea0003800000 */
[----:B------:R-:W-:Y:S05]  /*0d40*/  BRA.U UP0, `(.L_x_20) ;  /* 0xfffffff5001c7547 */ /* 0x000fea000b83ffff */
[----:B------:R-:W-:Y:S05]  /*0d50*/  EXIT ;  /* 0x000000000000794d */ /* 0x000fea0003800000 */
        .weak           $__internal_0_$__cuda_sm3x_div_rn_noftz_f32_slowpath
        .type           $__internal_0_$__cuda_sm3x_div_rn_noftz_f32_slowpath,@function
        .size           $__internal_0_$__cuda_sm3x_div_rn_noftz_f32_slowpath,(.L_x_33 - $__internal_0_$__cuda_sm3x_div_rn_noftz_f32_slowpath)
$__internal_0_$__cuda_sm3x_div_rn_noftz_f32_slowpath:
[----:B------:R-:W-:Y:S01]  /*0d60*/  SHF.R.U32.HI R24, RZ, 0x17, R3 ;  /* 0x00000017ff187819 */ /* 0x000fe20000011603 */
[----:B------:R-:W-:Y:S01]  /*0d70*/  BSSY.RECONVERGENT B2, `(.L_x_21) ;  /* 0x0000062000027945 */ /* 0x000fe20003800200 */
[----:B------:R-:W-:Y:S02]  /*0d80*/  SHF.R.U32.HI R26, RZ, 0x17, R0 ;  /* 0x00000017ff1a7819 */ /* 0x000fe40000011600 */
[----:B------:R-:W-:Y:S02]  /*0d90*/  LOP3.LUT R24, R24, 0xff, RZ, 0xc0, !PT ;  /* 0x000000ff18187812 */ /* 0x000fe400078ec0ff */
[----:B------:R-:W-:Y:S02]  /*0da0*/  LOP3.LUT R29, R26, 0xff, RZ, 0xc0, !PT ;  /* 0x000000ff1a1d7812 */ /* 0x000fe400078ec0ff */
[----:B------:R-:W-:Y:S02]  /*0db0*/  IADD3 R28, PT, PT, R24, -0x1, RZ ;  /* 0xffffffff181c7810 */ /* 0x000fe40007ffe0ff */
[----:B------:R-:W-:-:S02]  /*0dc0*/  IADD3 R27, PT, PT, R29, -0x1, RZ ;  /* 0xffffffff1d1b7810 */ /* 0x000fc40007ffe0ff */
[----:B------:R-:W-:-:S04]  /*0dd0*/  ISETP.GT.U32.AND P0, PT, R28, 0xfd, PT ;  /* 0x000000fd1c00780c */ /* 0x000fc80003f04070 */
[----:B------:R-:W-:-:S13]  /*0de0*/  ISETP.GT.U32.OR P0, PT, R27, 0xfd, P0 ;  /* 0x000000fd1b00780c */ /* 0x000fda0000704470 */
[----:B------:R-:W-:Y:S01]  /*0df0*/  @!P0 MOV R26, RZ ;  /* 0x000000ff001a8202 */ /* 0x000fe20000000f00 */
[----:B------:R-:W-:Y:S06]  /*0e00*/  @!P0 BRA `(.L_x_22) ;  /* 0x00000000005c8947 */ /* 0x000fec0003800000 */
[----:B------:R-:W-:Y:S02]  /*0e10*/  FSETP.GTU.FTZ.AND P0, PT, |R0|, +INF , PT ;  /* 0x7f8000000000780b */ /* 0x000fe40003f1c200 */
[----:B------:R-:W-:-:S04]  /*0e20*/  FSETP.GTU.FTZ.AND P1, PT, |R3|, +INF , PT ;  /* 0x7f8000000300780b */ /* 0x000fc80003f3c200 */
[----:B------:R-:W-:-:S13]  /*0e30*/  PLOP3.LUT P0, PT, P0, P1, PT, 0xf8, 0x8f ;  /* 0x00000000008f781c */ /* 0x000fda0000703f70 */
[----:B------:R-:W-:Y:S05]  /*0e40*/  @P0 BRA `(.L_x_23) ;  /* 0x00000004004c0947 */ /* 0x000fea0003800000 */
[----:B------:R-:W-:-:S13]  /*0e50*/  LOP3.LUT P0, RZ, R3, 0x7fffffff, R0, 0xc8, !PT ;  /* 0x7fffffff03ff7812 */ /* 0x000fda000780c800 */
[----:B------:R-:W-:Y:S05]  /*0e60*/  @!P0 BRA `(.L_x_24) ;  /* 0x00000004003c8947 */ /* 0x000fea0003800000 */
[C---:B------:R-:W-:Y:S02]  /*0e70*/  FSETP.NEU.FTZ.AND P2, PT, |R0|.reuse, +INF , PT ;  /* 0x7f8000000000780b */ /* 0x040fe40003f5d200 */
[----:B------:R-:W-:Y:S02]  /*0e80*/  FSETP.NEU.FTZ.AND P1, PT, |R3|, +INF , PT ;  /* 0x7f8000000300780b */ /* 0x000fe40003f3d200 */
[----:B------:R-:W-:-:S11]  /*0e90*/  FSETP.NEU.FTZ.AND P0, PT, |R0|, +INF , PT ;  /* 0x7f8000000000780b */ /* 0x000fd60003f1d200 */
[----:B------:R-:W-:Y:S05]  /*0ea0*/  @!P1 BRA !P2, `(.L_x_24) ;  /* 0x00000004002c9947 */ /* 0x000fea0005000000 */
[----:B------:R-:W-:-:S04]  /*0eb0*/  LOP3.LUT P2, RZ, R0, 0x7fffffff, RZ, 0xc0, !PT ;  /* 0x7fffffff00ff7812 */ /* 0x000fc8000784c0ff */
[----:B------:R-:W-:-:S13]  /*0ec0*/  PLOP3.LUT P1, PT, P1, P2, PT, 0x2f, 0xf2 ;  /* 0x0000000000f2781c */ /* 0x000fda0000f24577 */
[----:B------:R-:W-:Y:S05]  /*0ed0*/  @P1 BRA `(.L_x_25) ;  /* 0x0000000400181947 */ /* 0x000fea0003800000 */
[----:B------:R-:W-:-:S04]  /*0ee0*/  LOP3.LUT P1, RZ, R3, 0x7fffffff, RZ, 0xc0, !PT ;  /* 0x7fffffff03ff7812 */ /* 0x000fc8000782c0ff */
[----:B------:R-:W-:-:S13]  /*0ef0*/  PLOP3.LUT P0, PT, P0, P1, PT, 0x2f, 0xf2 ;  /* 0x0000000000f2781c */ /* 0x000fda0000702577 */
[----:B------:R-:W-:Y:S05]  /*0f00*/  @P0 BRA `(.L_x_26) ;  /* 0x0000000400000947 */ /* 0x000fea0003800000 */
[----:B------:R-:W-:Y:S02]  /*0f10*/  ISETP.GE.AND P0, PT, R27, RZ, PT ;  /* 0x000000ff1b00720c */ /* 0x000fe40003f06270 */
[----:B------:R-:W-:-:S11]  /*0f20*/  ISETP.GE.AND P1, PT, R28, RZ, PT ;  /* 0x000000ff1c00720c */ /* 0x000fd60003f26270 */
[----:B------:R-:W-:Y:S01]  /*0f30*/  @P0 MOV R26, RZ ;  /* 0x000000ff001a0202 */ /* 0x000fe20000000f00 */
[----:B------:R-:W-:Y:S01]  /*0f40*/  @!P0 FFMA R0, R0, 1.84467440737095516160e+19, RZ ;  /* 0x5f80000000008823 */ /* 0x000fe200000000ff */
[----:B------:R-:W-:Y:S01]  /*0f50*/  @!P0 MOV R26, 0xffffffc0 ;  /* 0xffffffc0001a8802 */ /* 0x000fe20000000f00 */
[----:B------:R-:W-:-:S03]  /*0f60*/  @!P1 FFMA R3, R3, 1.84467440737095516160e+19, RZ ;  /* 0x5f80000003039823 */ /* 0x000fc600000000ff */
[----:B------:R-:W-:-:S07]  /*0f70*/  @!P1 IADD3 R26, PT, PT, R26, 0x40, RZ ;  /* 0x000000401a1a9810 */ /* 0x000fce0007ffe0ff */
.L_x_22:
[----:B------:R-:W-:Y:S01]  /*0f80*/  LEA R28, R24, 0xc0800000, 0x17 ;  /* 0xc0800000181c7811 */ /* 0x000fe200078eb8ff */
[----:B------:R-:W-:Y:S01]  /*0f90*/  BSSY.RECONVERGENT B3, `(.L_x_27) ;  /* 0x0000036000037945 */ /* 0x000fe20003800200 */
[----:B------:R-:W-:Y:S02]  /*0fa0*/  IADD3 R29, PT, PT, R29, -0x7f, RZ ;  /* 0xffffff811d1d7810 */ /* 0x000fe40007ffe0ff */
[----:B------:R-:W-:-:S03]  /*0fb0*/  IADD3 R30, PT, PT, -R28, R3, RZ ;  /* 0x000000031c1e7210 */ /* 0x000fc60007ffe1ff */
[C---:B------:R-:W-:Y:S01]  /*0fc0*/  IMAD R0, R29.reuse, -0x800000, R0 ;  /* 0xff8000001d007824 */ /* 0x040fe200078e0200 */
[----:B------:R-:W0:Y:S01]  /*0fd0*/  MUFU.RCP R3, R30 ;  /* 0x0000001e00037308 */ /* 0x000e220000001000 */
[----:B------:R-:W-:Y:S01]  /*0fe0*/  FADD.FTZ R27, -R30, -RZ ;  /* 0x800000ff1e1b7221 */ /* 0x000fe20000010100 */
[----:B------:R-:W-:-:S04]  /*0ff0*/  IADD3 R29, PT, PT, R29, 0x7f, -R24 ;  /* 0x0000007f1d1d7810 */ /* 0x000fc80007ffe818 */
[----:B------:R-:W-:Y:S01]  /*1000*/  IADD3 R29, PT, PT, R29, R26, RZ ;  /* 0x0000001a1d1d7210 */ /* 0x000fe20007ffe0ff */
[----:B0-----:R-:W-:-:S04]  /*1010*/  FFMA R28, R3, R27, 1 ;  /* 0x3f800000031c7423 */ /* 0x001fc8000000001b */
[----:B------:R-:W-:-:S04]  /*1020*/  FFMA R3, R3, R28, R3 ;  /* 0x0000001c03037223 */ /* 0x000fc80000000003 */
[----:B------:R-:W-:-:S04]  /*1030*/  FFMA R28, R0, R3, RZ ;  /* 0x00000003001c7223 */ /* 0x000fc800000000ff */
[----:B------:R-:W-:-:S04]  /*1040*/  FFMA R31, R27, R28, R0 ;  /* 0x0000001c1b1f7223 */ /* 0x000fc80000000000 */
[----:B------:R-:W-:-:S04]  /*1050*/  FFMA R28, R3, R31, R28 ;  /* 0x0000001f031c7223 */ /* 0x000fc8000000001c */
[----:B------:R-:W-:-:S04]  /*1060*/  FFMA R27, R27, R28, R0 ;  /* 0x0000001c1b1b7223 */ /* 0x000fc80000000000 */
[----:B------:R-:W-:-:S05]  /*1070*/  FFMA R0, R3, R27, R28 ;  /* 0x0000001b03007223 */ /* 0x000fca000000001c */
[----:B------:R-:W-:-:S04]  /*1080*/  SHF.R.U32.HI R24, RZ, 0x17, R0 ;  /* 0x00000017ff187819 */ /* 0x000fc80000011600 */
[----:B------:R-:W-:-:S04]  /*1090*/  LOP3.LUT R24, R24, 0xff, RZ, 0xc0, !PT ;  /* 0x000000ff18187812 */ /* 0x000fc800078ec0ff */
[----:B------:R-:W-:-:S04]  /*10a0*/  IADD3 R30, PT, PT, R24, R29, RZ ;  /* 0x0000001d181e7210 */ /* 0x000fc80007ffe0ff */
[----:B------:R-:W-:-:S04]  /*10b0*/  IADD3 R24, PT, PT, R30, -0x1, RZ ;  /* 0xffffffff1e187810 */ /* 0x000fc80007ffe0ff */
[----:B------:R-:W-:-:S13]  /*10c0*/  ISETP.GE.U32.AND P0, PT, R24, 0xfe, PT ;  /* 0x000000fe1800780c */ /* 0x000fda0003f06070 */
[----:B------:R-:W-:Y:S05]  /*10d0*/  @!P0 BRA `(.L_x_28) ;  /* 0x0000000000808947 */ /* 0x000fea0003800000 */
[----:B------:R-:W-:-:S13]  /*10e0*/  ISETP.GT.AND P0, PT, R30, 0xfe, PT ;  /* 0x000000fe1e00780c */ /* 0x000fda0003f04270 */
[----:B------:R-:W-:Y:S05]  /*10f0*/  @P0 BRA `(.L_x_29) ;  /* 0x00000000006c0947 */ /* 0x000fea0003800000 */
[----:B------:R-:W-:-:S13]  /*1100*/  ISETP.GE.AND P0, PT, R30, 0x1, PT ;  /* 0x000000011e00780c */ /* 0x000fda0003f06270 */
[----:B------:R-:W-:Y:S05]  /*1110*/  @P0 BRA `(.L_x_30) ;  /* 0x0000000000740947 */ /* 0x000fea0003800000 */
[----:B------:R-:W-:Y:S02]  /*1120*/  ISETP.GE.AND P0, PT, R30, -0x18, PT ;  /* 0xffffffe81e00780c */ /* 0x000fe40003f06270 */
[----:B------:R-:W-:-:S11]  /*1130*/  LOP3.LUT R0, R0, 0x80000000, RZ, 0xc0, !PT ;  /* 0x8000000000007812 */ /* 0x000fd600078ec0ff */
[----:B------:R-:W-:Y:S05]  /*1140*/  @!P0 BRA `(.L_x_30) ;  /* 0x0000000000688947 */ /* 0x000fea0003800000 */
[CCC-:B------:R-:W-:Y:S01]  /*1150*/  FFMA.RZ R24, R3.reuse, R27.reuse, R28.reuse ;  /* 0x0000001b03187223 */ /* 0x1c0fe2000000c01c */
[C---:B------:R-:W-:Y:S02]  /*1160*/  ISETP.NE.AND P2, PT, R30.reuse, RZ, PT ;  /* 0x000000ff1e00720c */ /* 0x040fe40003f45270 */
[----:B------:R-:W-:Y:S02]  /*1170*/  ISETP.NE.AND P1, PT, R30, RZ, PT ;  /* 0x000000ff1e00720c */ /* 0x000fe40003f25270 */
[----:B------:R-:W-:Y:S01]  /*1180*/  LOP3.LUT R26, R24, 0x7fffff, RZ, 0xc0, !PT ;  /* 0x007fffff181a7812 */ /* 0x000fe200078ec0ff */
[CCC-:B------:R-:W-:Y:S01]  /*1190*/  FFMA.RP R24, R3.reuse, R27.reuse, R28.reuse ;  /* 0x0000001b03187223 */ /* 0x1c0fe2000000801c */
[----:B------:R-:W-:Y:S01]  /*11a0*/  FFMA.RM R3, R3, R27, R28 ;  /* 0x0000001b03037223 */ /* 0x000fe2000000401c */
[----:B------:R-:W-:Y:S02]  /*11b0*/  IADD3 R27, PT, PT, R30, 0x20, RZ ;  /* 0x000000201e1b7810 */ /* 0x000fe40007ffe0ff */
[----:B------:R-:W-:-:S02]  /*11c0*/  LOP3.LUT R26, R26, 0x800000, RZ, 0xfc, !PT ;  /* 0x008000001a1a7812 */ /* 0x000fc400078efcff */
[----:B------:R-:W-:Y:S02]  /*11d0*/  IADD3 R28, PT, PT, -R30, RZ, RZ ;  /* 0x000000ff1e1c7210 */ /* 0x000fe40007ffe1ff */
[----:B------:R-:W-:Y:S02]  /*11e0*/  SHF.L.U32 R27, R26, R27, RZ ;  /* 0x0000001b1a1b7219 */ /* 0x000fe400000006ff */
[----:B------:R-:W-:Y:S02]  /*11f0*/  FSETP.NEU.FTZ.AND P0, PT, R24, R3, PT ;  /* 0x000000031800720b */ /* 0x000fe40003f1d000 */
[----:B------:R-:W-:Y:S02]  /*1200*/  SEL R3, R28, RZ, P2 ;  /* 0x000000ff1c037207 */ /* 0x000fe40001000000 */
[----:B------:R-:W-:Y:S02]  /*1210*/  ISETP.NE.AND P1, PT, R27, RZ, P1 ;  /* 0x000000ff1b00720c */ /* 0x000fe40000f25270 */
[----:B------:R-:W-:-:S02]  /*1220*/  SHF.R.U32.HI R3, RZ, R3, R26 ;  /* 0x00000003ff037219 */ /* 0x000fc4000001161a */
[----:B------:R-:W-:Y:S02]  /*1230*/  PLOP3.LUT P0, PT, P0, P1, PT, 0xf8, 0x8f ;  /* 0x00000000008f781c */ /* 0x000fe40000703f70 */
[----:B------:R-:W-:Y:S02]  /*1240*/  SHF.R.U32.HI R27, RZ, 0x1, R3 ;  /* 0x00000001ff1b7819 */ /* 0x000fe40000011603 */
[----:B------:R-:W-:-:S04]  /*1250*/  SEL R24, RZ, 0x1, !P0 ;  /* 0x00000001ff187807 */ /* 0x000fc80004000000 */
[----:B------:R-:W-:-:S04]  /*1260*/  LOP3.LUT R24, R24, 0x1, R27, 0xf8, !PT ;  /* 0x0000000118187812 */ /* 0x000fc800078ef81b */
[----:B------:R-:W-:-:S04]  /*1270*/  LOP3.LUT R24, R24, R3, RZ, 0xc0, !PT ;  /* 0x0000000318187212 */ /* 0x000fc800078ec0ff */
[----:B------:R-:W-:-:S04]  /*1280*/  IADD3 R27, PT, PT, R27, R24, RZ ;  /* 0x000000181b1b7210 */ /* 0x000fc80007ffe0ff */
[----:B------:R-:W-:Y:S01]  /*1290*/  LOP3.LUT R0, R27, R0, RZ, 0xfc, !PT ;  /* 0x000000001b007212 */ /* 0x000fe200078efcff */
[----:B------:R-:W-:Y:S06]  /*12a0*/  BRA `(.L_x_30) ;  /* 0x0000000000107947 */ /* 0x000fec0003800000 */
.L_x_29:
[----:B------:R-:W-:-:S04]  /*12b0*/  LOP3.LUT R0, R0, 0x80000000, RZ, 0xc0, !PT ;  /* 0x8000000000007812 */ /* 0x000fc800078ec0ff */
[----:B------:R-:W-:Y:S01]  /*12c0*/  LOP3.LUT R0, R0, 0x7f800000, RZ, 0xfc, !PT ;  /* 0x7f80000000007812 */ /* 0x000fe200078efcff */
[----:B------:R-:W-:Y:S06]  /*12d0*/  BRA `(.L_x_30) ;  /* 0x0000000000047947 */ /* 0x000fec0003800000 */
.L_x_28:
[----:B------:R-:W-:-:S07]  /*12e0*/  LEA R0, R29, R0, 0x17 ;  /* 0x000000001d007211 */ /* 0x000fce00078eb8ff */
.L_x_30:
[----:B------:R-:W-:Y:S05]  /*12f0*/  BSYNC.RECONVERGENT B3 ;  /* 0x0000000000037941 */ /* 0x000fea0003800200 */
.L_x_27:
[----:B------:R-:W-:Y:S05]  /*1300*/  BRA `(.L_x_31) ;  /* 0x0000000000207947 */ /* 0x000fea0003800000 */
.L_x_26:
[----:B------:R-:W-:-:S04]  /*1310*/  LOP3.LUT R0, R3, 0x80000000, R0, 0x48, !PT ;  /* 0x8000000003007812 */ /* 0x000fc800078e4800 */
[----:B------:R-:W-:Y:S01]  /*1320*/  LOP3.LUT R0, R0, 0x7f800000, RZ, 0xfc, !PT ;  /* 0x7f80000000007812 */ /* 0x000fe200078efcff */
[----:B------:R-:W-:Y:S06]  /*1330*/  BRA `(.L_x_31) ;  /* 0x0000000000147947 */ /* 0x000fec0003800000 */
.L_x_25:
[----:B------:R-:W-:Y:S01]  /*1340*/  LOP3.LUT R0, R3, 0x80000000, R0, 0x48, !PT ;  /* 0x8000000003007812 */ /* 0x000fe200078e4800 */
[----:B------:R-:W-:Y:S06]  /*1350*/  BRA `(.L_x_31) ;  /* 0x00000000000c7947 */ /* 0x000fec0003800000 */
.L_x_24:
[----:B------:R-:W0:Y:S01]  /*1360*/  MUFU.RSQ R0, -QNAN ;  /* 0xffc0000000007908 */ /* 0x000e220000001400 */
[----:B------:R-:W-:Y:S05]  /*1370*/  BRA `(.L_x_31) ;  /* 0x0000000000047947 */ /* 0x000fea0003800000 */
.L_x_23:
[----:B------:R-:W-:-:S07]  /*1380*/  FADD.FTZ R0, R0, R3 ;  /* 0x0000000300007221 */ /* 0x000fce0000010000 */
.L_x_31:
[----:B------:R-:W-:Y:S05]  /*1390*/  BSYNC.RECONVERGENT B2 ;  /* 0x0000000000027941 */ /* 0x000fea0003800200 */
.L_x_21:
[----:B------:R-:W-:Y:S01]  /*13a0*/  HFMA2 R3, -RZ, RZ, 0, 0 ;  /* 0x00000000ff037431 */ /* 0x000fe200000001ff */
[----:B0-----:R-:W-:-:S03]  /*13b0*/  MOV R27, R0 ;  /* 0x00000000001b7202 */ /* 0x001fc60000000f00 */
[----:B------:R-:W-:Y:S05]  /*13c0*/  RET.REL.NODEC R2 `(_Z10divergenceiPfS_S_S_S_S_PiS_S_S_) ;  /* 0xffffffec020c7950 */ /* 0x000fea0003c3ffff */
.L_x_32:
[----:B------:R-:W-:-:S00]  /*13d0*/  BRA `(.L_x_32) ;  /* 0xfffffffc00fc7947 */ /* 0x000fc0000383ffff */
[----:B------:R-:W-:-:S00]  /*13e0*/  NOP ;  /* 0x0000000000007918 */ /* 0x000fc00000000000 */
        /* <DEDUP_REMOVED lines=9> */
.L_x_33:


//--------------------- .nv.shared.reserved.0     --------------------------
	.section	.nv.shared.reserved.0,"aw",@nobits
	.weak		__nv_reservedSMEM_offset_0_alias
	.size		__nv_reservedSMEM_offset_0_alias, 0, 64
	.other		__nv_reservedSMEM_offset_0_alias,@"STO_CUDA_RESERVED_SHARED STV_DEFAULT"
__nv_reservedSMEM_offset_0_alias:
	.zero		0
	.zero		64


//--------------------- .nv.constant0._Z10divergenceiPfS_S_S_S_S_PiS_S_S_ --------------------------
	.section	.nv.constant0._Z10divergenceiPfS_S_S_S_S_PiS_S_S_,"a",@progbits
	.sectionflags	@""
	.align	4
.nv.constant0._Z10divergenceiPfS_S_S_S_S_PiS_S_S_:
	.zero		984


//--------------------- SYMBOLS --------------------------

	.type		.nv.reservedSmem.offset0,@object
	.size		.nv.reservedSmem.offset0,0x4
